//
// Generated by NVIDIA NVVM Compiler
//
// Compiler Build ID: CL-36424714
// Cuda compilation tools, release 13.0, V13.0.88
// Based on NVVM 20.0.0
//

.version 9.0
.target sm_100
.address_size 64

	// .globl	_Z18reinterpret_kernelPKxPd

.visible .entry _Z18reinterpret_kernelPKxPd(
	.param .u64 .ptr .align 1 _Z18reinterpret_kernelPKxPd_param_0,
	.param .u64 .ptr .align 1 _Z18reinterpret_kernelPKxPd_param_1
)
{
	.reg .b32 	%r<2>;
	.reg .b64 	%rd<8>;
	.reg .b64 	%fd<2>;

	ld.param.u64 	%rd1, [_Z18reinterpret_kernelPKxPd_param_0];
	ld.param.u64 	%rd2, [_Z18reinterpret_kernelPKxPd_param_1];
	cvta.to.global.u64 	%rd3, %rd2;
	cvta.to.global.u64 	%rd4, %rd1;
	mov.u32 	%r1, %tid.x;
	mul.wide.u32 	%rd5, %r1, 8;
	add.s64 	%rd6, %rd4, %rd5;
	ld.global.f64 	%fd1, [%rd6];
	add.s64 	%rd7, %rd3, %rd5;
	st.global.f64 	[%rd7], %fd1;
	ret;

}


// ===== COMPILED SASS (sm_100) =====

	.target	sm_100

	.elftype	@"ET_EXEC"


//--------------------- .note.nv.tkinfo           --------------------------
	.section	.note.nv.tkinfo,"",@"SHT_NOTE"
	.sectionflags	@"SHF_NOTE_NV_TKINFO"
	.tkinfo
        /*0018*/ 	.word	0x00000002
        /*0030*/ 	.string	""
        /*0030*/ 	.string	"ptxas"
        /*0030*/ 	.string	"Cuda compilation tools, release 13.0, V13.0.88"
        /*0030*/ 	.string	"Build cuda_13.0.r13.0/compiler.36424714_0"
        /*0030*/ 	.string	"-arch sm_100 -m 64 "



//--------------------- .note.nv.cuinfo           --------------------------
	.section	.note.nv.cuinfo,"",@"SHT_NOTE"
	.sectionflags	@"SHF_NOTE_NV_CUINFO"
        /*0018*/ 	.short	0x0002
        /*001a*/ 	.short	0x0064
        /*001c*/ 	.short	0x0082
	.zero		2


//--------------------- .nv.info                  --------------------------
	.section	.nv.info,"",@"SHT_CUDA_INFO"
	.align	4


	//----- nvinfo : EIATTR_REGCOUNT
	.align		4
        /*0000*/ 	.byte	0x04, 0x2f
        /*0002*/ 	.short	(.L_1 - .L_0)
	.align		4
.L_0:
        /*0004*/ 	.word	index@(_Z18reinterpret_kernelPKxPd)
        /*0008*/ 	.word	0x0000000a


	//----- nvinfo : EIATTR_FRAME_SIZE
	.align		4
.L_1:
        /*000c*/ 	.byte	0x04, 0x11
        /*000e*/ 	.short	(.L_3 - .L_2)
	.align		4
.L_2:
        /*0010*/ 	.word	index@(_Z18reinterpret_kernelPKxPd)
        /*0014*/ 	.word	0x00000000


	//----- nvinfo : EIATTR_MIN_STACK_SIZE
	.align		4
.L_3:
        /*0018*/ 	.byte	0x04, 0x12
        /*001a*/ 	.short	(.L_5 - .L_4)
	.align		4
.L_4:
        /*001c*/ 	.word	index@(_Z18reinterpret_kernelPKxPd)
        /*0020*/ 	.word	0x00000000
.L_5:


//--------------------- .nv.compat                --------------------------
	.section	.nv.compat,"",@"SHT_CUDA_COMPAT_INFO"
	.align	4
        /*0000*/ 	.byte	0x02, 0x09, 0x00, 0x00, 0x02, 0x02, 0x01, 0x00, 0x02, 0x05, 0x05, 0x00, 0x03, 0x07, 0x01, 0x01
        /*0010*/ 	.byte	0x02, 0x03, 0x00, 0x00, 0x02, 0x06, 0x01, 0x00, 0x04, 0x0b, 0x08, 0x00, 0x09, 0x00, 0x00, 0x00
        /*0020*/ 	.byte	0x00, 0x00, 0x00, 0x00


//--------------------- .nv.info._Z18reinterpret_kernelPKxPd --------------------------
	.section	.nv.info._Z18reinterpret_kernelPKxPd,"",@"SHT_CUDA_INFO"
	.sectionflags	@""
	.align	4


	//----- nvinfo : EIATTR_CUDA_API_VERSION
	.align		4
        /*0000*/ 	.byte	0x04, 0x37
        /*0002*/ 	.short	(.L_7 - .L_6)
.L_6:
        /*0004*/ 	.word	0x00000082


	//----- nvinfo : EIATTR_KPARAM_INFO
	.align		4
.L_7:
        /*0008*/ 	.byte	0x04, 0x17
        /*000a*/ 	.short	(.L_9 - .L_8)
.L_8:
        /*000c*/ 	.word	0x00000000
        /*0010*/ 	.short	0x0001
        /*0012*/ 	.short	0x0008
        /*0014*/ 	.byte	0x00, 0xf5, 0x21, 0x00


	//----- nvinfo : EIATTR_KPARAM_INFO
	.align		4
.L_9:
        /*0018*/ 	.byte	0x04, 0x17
        /*001a*/ 	.short	(.L_11 - .L_10)
.L_10:
        /*001c*/ 	.word	0x00000000
        /*0020*/ 	.short	0x0000
        /*0022*/ 	.short	0x0000
        /*0024*/ 	.byte	0x00, 0xf5, 0x21, 0x00


	//----- nvinfo : EIATTR_SPARSE_MMA_MASK
	.align		4
.L_11:
        /*0028*/ 	.byte	0x03, 0x50
        /*002a*/ 	.short	0x0000


	//----- nvinfo : EIATTR_MAXREG_COUNT
	.align		4
        /*002c*/ 	.byte	0x03, 0x1b
        /*002e*/ 	.short	0x00ff


	//----- nvinfo : EIATTR_MERCURY_ISA_VERSION
	.align		4
        /*0030*/ 	.byte	0x03, 0x5f
        /*0032*/ 	.short	0x0101


	//----- nvinfo : EIATTR_VRC_CTA_INIT_COUNT
	.align		4
        /*0034*/ 	.byte	0x02, 0x4a
	.zero		1
	.zero		1


	//----- nvinfo : EIATTR_EXIT_INSTR_OFFSETS
	.align		4
        /*0038*/ 	.byte	0x04, 0x1c
        /*003a*/ 	.short	(.L_13 - .L_12)


	//   ....[0]....
.L_12:
        /*003c*/ 	.word	0x00000090


	//----- nvinfo : EIATTR_CBANK_PARAM_SIZE
	.align		4
.L_13:
        /*0040*/ 	.byte	0x03, 0x19
        /*0042*/ 	.short	0x0010


	//----- nvinfo : EIATTR_PARAM_CBANK
	.align		4
        /*0044*/ 	.byte	0x04, 0x0a
        /*0046*/ 	.short	(.L_15 - .L_14)
	.align		4
.L_14:
        /*0048*/ 	.word	index@(.nv.constant0._Z18reinterpret_kernelPKxPd)
        /*004c*/ 	.short	0x0380
        /*004e*/ 	.short	0x0010


	//----- nvinfo : EIATTR_SW_WAR
	.align		4
.L_15:
        /*0050*/ 	.byte	0x04, 0x36
        /*0052*/ 	.short	(.L_17 - .L_16)
.L_16:
        /*0054*/ 	.word	0x00000008
.L_17:


//--------------------- .nv.callgraph             --------------------------
	.section	.nv.callgraph,"",@"SHT_CUDA_CALLGRAPH"
	.align	4
	.sectionentsize	8
	.align		4
        /*0000*/ 	.word	0x00000000
	.align		4
        /*0004*/ 	.word	0xffffffff
	.align		4
        /*0008*/ 	.word	0x00000000
	.align		4
        /*000c*/ 	.word	0xfffffffe
	.align		4
        /*0010*/ 	.word	0x00000000
	.align		4
        /*0014*/ 	.word	0xfffffffd
	.align		4
        /*0018*/ 	.word	0x00000000
	.align		4
        /*001c*/ 	.word	0xfffffffc


//--------------------- .text._Z18reinterpret_kernelPKxPd --------------------------
	.section	.text._Z18reinterpret_kernelPKxPd,"ax",@progbits
	.align	128
        .global         _Z18reinterpret_kernelPKxPd
        .type           _Z18reinterpret_kernelPKxPd,@function
        .size           _Z18reinterpret_kernelPKxPd,(.L_x_1 - _Z18reinterpret_kernelPKxPd)
        .other          _Z18reinterpret_kernelPKxPd,@"STO_CUDA_ENTRY STV_DEFAULT"
_Z18reinterpret_kernelPKxPd:
.text._Z18reinterpret_kernelPKxPd:
[----:B------:R-:W-:Y:S01]  /*0000*/  LDC R1, c[0x0][0x37c] ;  /* 0x0000df00ff017b82 */ /* 0x000fe20000000800 */
[----:B------:R-:W0:Y:S07]  /*0010*/  S2R R7, SR_TID.X ;  /* 0x0000000000077919 */ /* 0x000e2e0000002100 */
[----:B------:R-:W0:Y:S01]  /*0020*/  LDC.64 R2, c[0x0][0x380] ;  /* 0x0000e000ff027b82 */ /* 0x000e220000000a00 */
[----:B------:R-:W1:Y:S07]  /*0030*/  LDCU.64 UR4, c[0x0][0x358] ;  /* 0x00006b00ff0477ac */ /* 0x000e6e0008000a00 */
[----:B------:R-:W2:Y:S01]  /*0040*/  LDC.64 R4, c[0x0][0x388] ;  /* 0x0000e200ff047b82 */ /* 0x000ea20000000a00 */
[----:B0-----:R-:W-:-:S06]  /*0050*/  IMAD.WIDE.U32 R2, R7, 0x8, R2 ;  /* 0x0000000807027825 */ /* 0x001fcc00078e0002 */
[----:B-1----:R-:W3:Y:S01]  /*0060*/  LDG.E.64 R2, desc[UR4][R2.64] ;  /* 0x0000000402027981 */ /* 0x002ee2000c1e1b00 */
[----:B--2---:R-:W-:-:S05]  /*0070*/  IMAD.WIDE.U32 R4, R7, 0x8, R4 ;  /* 0x0000000807047825 */ /* 0x004fca00078e0004 */
[----:B---3--:R-:W-:Y:S01]  /*0080*/  STG.E.64 desc[UR4][R4.64], R2 ;  /* 0x0000000204007986 */ /* 0x008fe2000c101b04 */
[----:B------:R-:W-:Y:S05]  /*0090*/  EXIT ;  /* 0x000000000000794d */ /* 0x000fea0003800000 */
.L_x_0:
[----:B------:R-:W-:-:S00]  /*00a0*/  BRA `(.L_x_0) ;  /* 0xfffffffc00fc7947 */ /* 0x000fc0000383ffff */
[----:B------:R-:W-:-:S00]  /*00b0*/  NOP ;  /* 0x0000000000007918 */ /* 0x000fc00000000000 */
        /* <DEDUP_REMOVED lines=12> */
.L_x_1:


//--------------------- .nv.shared.reserved.0     --------------------------
	.section	.nv.shared.reserved.0,"aw",@nobits
	.weak		__nv_reservedSMEM_offset_0_alias
	.size		__nv_reservedSMEM_offset_0_alias, 0, 64
	.other		__nv_reservedSMEM_offset_0_alias,@"STO_CUDA_RESERVED_SHARED STV_DEFAULT"
__nv_reservedSMEM_offset_0_alias:
	.zero		0
	.zero		64


//--------------------- .nv.constant0._Z18reinterpret_kernelPKxPd --------------------------
	.section	.nv.constant0._Z18reinterpret_kernelPKxPd,"a",@progbits
	.sectionflags	@""
	.align	4
.nv.constant0._Z18reinterpret_kernelPKxPd:
	.zero		912


//--------------------- SYMBOLS --------------------------

	.type		.nv.reservedSmem.offset0,@object
	.size		.nv.reservedSmem.offset0,0x4
